//
// Generated by NVIDIA NVVM Compiler
//
// Compiler Build ID: CL-36424714
// Cuda compilation tools, release 13.0, V13.0.88
// Based on NVVM 20.0.0
//

.version 9.0
.target sm_100
.address_size 64

	// .globl	_Z18gaussianBlurKernelPhS_iii

.visible .entry _Z18gaussianBlurKernelPhS_iii(
	.param .u64 .ptr .align 1 _Z18gaussianBlurKernelPhS_iii_param_0,
	.param .u64 .ptr .align 1 _Z18gaussianBlurKernelPhS_iii_param_1,
	.param .u32 _Z18gaussianBlurKernelPhS_iii_param_2,
	.param .u32 _Z18gaussianBlurKernelPhS_iii_param_3,
	.param .u32 _Z18gaussianBlurKernelPhS_iii_param_4
)
{
	.reg .pred 	%p<13>;
	.reg .b16 	%rs<30>;
	.reg .b32 	%r<46>;
	.reg .b64 	%rd<19>;

	ld.param.u64 	%rd5, [_Z18gaussianBlurKernelPhS_iii_param_0];
	ld.param.u64 	%rd6, [_Z18gaussianBlurKernelPhS_iii_param_1];
	ld.param.u32 	%r24, [_Z18gaussianBlurKernelPhS_iii_param_2];
	ld.param.u32 	%r26, [_Z18gaussianBlurKernelPhS_iii_param_3];
	ld.param.u32 	%r25, [_Z18gaussianBlurKernelPhS_iii_param_4];
	cvta.to.global.u64 	%rd1, %rd6;
	cvta.to.global.u64 	%rd2, %rd5;
	mov.u32 	%r28, %ctaid.x;
	mov.u32 	%r29, %ntid.x;
	mov.u32 	%r30, %tid.x;
	mad.lo.s32 	%r1, %r28, %r29, %r30;
	mov.u32 	%r31, %ctaid.y;
	mov.u32 	%r32, %ntid.y;
	mov.u32 	%r33, %tid.y;
	mad.lo.s32 	%r34, %r31, %r32, %r33;
	setp.ge.s32 	%p1, %r1, %r24;
	setp.ge.s32 	%p2, %r34, %r26;
	or.pred  	%p3, %p1, %p2;
	@%p3 bra 	$L__BB0_14;
	mad.lo.s32 	%r35, %r24, %r34, %r1;
	mul.lo.s32 	%r3, %r35, %r25;
	setp.lt.s32 	%p4, %r25, 1;
	@%p4 bra 	$L__BB0_14;
	and.b32  	%r4, %r25, 15;
	setp.lt.u32 	%p5, %r25, 16;
	mov.b32 	%r42, 0;
	@%p5 bra 	$L__BB0_5;
	and.b32  	%r42, %r25, 2147483632;
	neg.s32 	%r40, %r42;
	add.s64 	%rd3, %rd2, 7;
	add.s64 	%rd4, %rd1, 7;
	mov.u32 	%r39, %r3;
$L__BB0_4:
	.pragma "nounroll";
	cvt.s64.s32 	%rd7, %r39;
	add.s64 	%rd8, %rd3, %rd7;
	add.s64 	%rd9, %rd4, %rd7;
	ld.global.u8 	%rs1, [%rd8+-7];
	st.global.u8 	[%rd9+-7], %rs1;
	ld.global.u8 	%rs2, [%rd8+-6];
	st.global.u8 	[%rd9+-6], %rs2;
	ld.global.u8 	%rs3, [%rd8+-5];
	st.global.u8 	[%rd9+-5], %rs3;
	ld.global.u8 	%rs4, [%rd8+-4];
	st.global.u8 	[%rd9+-4], %rs4;
	ld.global.u8 	%rs5, [%rd8+-3];
	st.global.u8 	[%rd9+-3], %rs5;
	ld.global.u8 	%rs6, [%rd8+-2];
	st.global.u8 	[%rd9+-2], %rs6;
	ld.global.u8 	%rs7, [%rd8+-1];
	st.global.u8 	[%rd9+-1], %rs7;
	ld.global.u8 	%rs8, [%rd8];
	st.global.u8 	[%rd9], %rs8;
	ld.global.u8 	%rs9, [%rd8+1];
	st.global.u8 	[%rd9+1], %rs9;
	ld.global.u8 	%rs10, [%rd8+2];
	st.global.u8 	[%rd9+2], %rs10;
	ld.global.u8 	%rs11, [%rd8+3];
	st.global.u8 	[%rd9+3], %rs11;
	ld.global.u8 	%rs12, [%rd8+4];
	st.global.u8 	[%rd9+4], %rs12;
	ld.global.u8 	%rs13, [%rd8+5];
	st.global.u8 	[%rd9+5], %rs13;
	ld.global.u8 	%rs14, [%rd8+6];
	st.global.u8 	[%rd9+6], %rs14;
	ld.global.u8 	%rs15, [%rd8+7];
	st.global.u8 	[%rd9+7], %rs15;
	ld.global.u8 	%rs16, [%rd8+8];
	st.global.u8 	[%rd9+8], %rs16;
	add.s32 	%r40, %r40, 16;
	add.s32 	%r39, %r39, 16;
	setp.ne.s32 	%p6, %r40, 0;
	@%p6 bra 	$L__BB0_4;
$L__BB0_5:
	setp.eq.s32 	%p7, %r4, 0;
	@%p7 bra 	$L__BB0_14;
	and.b32  	%r12, %r25, 7;
	setp.lt.u32 	%p8, %r4, 8;
	@%p8 bra 	$L__BB0_8;
	add.s32 	%r37, %r42, %r3;
	cvt.s64.s32 	%rd10, %r37;
	add.s64 	%rd11, %rd2, %rd10;
	ld.global.u8 	%rs17, [%rd11];
	add.s64 	%rd12, %rd1, %rd10;
	st.global.u8 	[%rd12], %rs17;
	ld.global.u8 	%rs18, [%rd11+1];
	st.global.u8 	[%rd12+1], %rs18;
	ld.global.u8 	%rs19, [%rd11+2];
	st.global.u8 	[%rd12+2], %rs19;
	ld.global.u8 	%rs20, [%rd11+3];
	st.global.u8 	[%rd12+3], %rs20;
	ld.global.u8 	%rs21, [%rd11+4];
	st.global.u8 	[%rd12+4], %rs21;
	ld.global.u8 	%rs22, [%rd11+5];
	st.global.u8 	[%rd12+5], %rs22;
	ld.global.u8 	%rs23, [%rd11+6];
	st.global.u8 	[%rd12+6], %rs23;
	ld.global.u8 	%rs24, [%rd11+7];
	st.global.u8 	[%rd12+7], %rs24;
	add.s32 	%r42, %r42, 8;
$L__BB0_8:
	setp.eq.s32 	%p9, %r12, 0;
	@%p9 bra 	$L__BB0_14;
	and.b32  	%r15, %r25, 3;
	setp.lt.u32 	%p10, %r12, 4;
	@%p10 bra 	$L__BB0_11;
	add.s32 	%r38, %r42, %r3;
	cvt.s64.s32 	%rd13, %r38;
	add.s64 	%rd14, %rd2, %rd13;
	ld.global.u8 	%rs25, [%rd14];
	add.s64 	%rd15, %rd1, %rd13;
	st.global.u8 	[%rd15], %rs25;
	ld.global.u8 	%rs26, [%rd14+1];
	st.global.u8 	[%rd15+1], %rs26;
	ld.global.u8 	%rs27, [%rd14+2];
	st.global.u8 	[%rd15+2], %rs27;
	ld.global.u8 	%rs28, [%rd14+3];
	st.global.u8 	[%rd15+3], %rs28;
	add.s32 	%r42, %r42, 4;
$L__BB0_11:
	setp.eq.s32 	%p11, %r15, 0;
	@%p11 bra 	$L__BB0_14;
	add.s32 	%r45, %r42, %r3;
	neg.s32 	%r44, %r15;
$L__BB0_13:
	.pragma "nounroll";
	cvt.s64.s32 	%rd16, %r45;
	add.s64 	%rd17, %rd1, %rd16;
	add.s64 	%rd18, %rd2, %rd16;
	ld.global.u8 	%rs29, [%rd18];
	st.global.u8 	[%rd17], %rs29;
	add.s32 	%r45, %r45, 1;
	add.s32 	%r44, %r44, 1;
	setp.ne.s32 	%p12, %r44, 0;
	@%p12 bra 	$L__BB0_13;
$L__BB0_14:
	ret;

}


// ===== COMPILED SASS (sm_100) =====

	.target	sm_100

	.elftype	@"ET_EXEC"


//--------------------- .note.nv.tkinfo           --------------------------
	.section	.note.nv.tkinfo,"",@"SHT_NOTE"
	.sectionflags	@"SHF_NOTE_NV_TKINFO"
	.tkinfo
        /*0018*/ 	.word	0x00000002
        /*0030*/ 	.string	""
        /*0030*/ 	.string	"ptxas"
        /*0030*/ 	.string	"Cuda compilation tools, release 13.0, V13.0.88"
        /*0030*/ 	.string	"Build cuda_13.0.r13.0/compiler.36424714_0"
        /*0030*/ 	.string	"-arch sm_100 -m 64 "



//--------------------- .note.nv.cuinfo           --------------------------
	.section	.note.nv.cuinfo,"",@"SHT_NOTE"
	.sectionflags	@"SHF_NOTE_NV_CUINFO"
        /*0018*/ 	.short	0x0002
        /*001a*/ 	.short	0x0064
        /*001c*/ 	.short	0x0082
	.zero		2


//--------------------- .nv.info                  --------------------------
	.section	.nv.info,"",@"SHT_CUDA_INFO"
	.align	4


	//----- nvinfo : EIATTR_REGCOUNT
	.align		4
        /*0000*/ 	.byte	0x04, 0x2f
        /*0002*/ 	.short	(.L_1 - .L_0)
	.align		4
.L_0:
        /*0004*/ 	.word	index@(_Z18gaussianBlurKernelPhS_iii)
        /*0008*/ 	.word	0x00000018


	//----- nvinfo : EIATTR_FRAME_SIZE
	.align		4
.L_1:
        /*000c*/ 	.byte	0x04, 0x11
        /*000e*/ 	.short	(.L_3 - .L_2)
	.align		4
.L_2:
        /*0010*/ 	.word	index@(_Z18gaussianBlurKernelPhS_iii)
        /*0014*/ 	.word	0x00000000


	//----- nvinfo : EIATTR_MIN_STACK_SIZE
	.align		4
.L_3:
        /*0018*/ 	.byte	0x04, 0x12
        /*001a*/ 	.short	(.L_5 - .L_4)
	.align		4
.L_4:
        /*001c*/ 	.word	index@(_Z18gaussianBlurKernelPhS_iii)
        /*0020*/ 	.word	0x00000000
.L_5:


//--------------------- .nv.compat                --------------------------
	.section	.nv.compat,"",@"SHT_CUDA_COMPAT_INFO"
	.align	4
        /*0000*/ 	.byte	0x02, 0x09, 0x00, 0x00, 0x02, 0x02, 0x01, 0x00, 0x02, 0x05, 0x05, 0x00, 0x03, 0x07, 0x01, 0x01
        /*0010*/ 	.byte	0x02, 0x03, 0x00, 0x00, 0x02, 0x06, 0x01, 0x00, 0x04, 0x0b, 0x08, 0x00, 0x09, 0x00, 0x00, 0x00
        /*0020*/ 	.byte	0x00, 0x00, 0x00, 0x00


//--------------------- .nv.info._Z18gaussianBlurKernelPhS_iii --------------------------
	.section	.nv.info._Z18gaussianBlurKernelPhS_iii,"",@"SHT_CUDA_INFO"
	.sectionflags	@""
	.align	4


	//----- nvinfo : EIATTR_CUDA_API_VERSION
	.align		4
        /*0000*/ 	.byte	0x04, 0x37
        /*0002*/ 	.short	(.L_7 - .L_6)
.L_6:
        /*0004*/ 	.word	0x00000082


	//----- nvinfo : EIATTR_KPARAM_INFO
	.align		4
.L_7:
        /*0008*/ 	.byte	0x04, 0x17
        /*000a*/ 	.short	(.L_9 - .L_8)
.L_8:
        /*000c*/ 	.word	0x00000000
        /*0010*/ 	.short	0x0004
        /*0012*/ 	.short	0x0018
        /*0014*/ 	.byte	0x00, 0xf0, 0x11, 0x00


	//----- nvinfo : EIATTR_KPARAM_INFO
	.align		4
.L_9:
        /*0018*/ 	.byte	0x04, 0x17
        /*001a*/ 	.short	(.L_11 - .L_10)
.L_10:
        /*001c*/ 	.word	0x00000000
        /*0020*/ 	.short	0x0003
        /*0022*/ 	.short	0x0014
        /*0024*/ 	.byte	0x00, 0xf0, 0x11, 0x00


	//----- nvinfo : EIATTR_KPARAM_INFO
	.align		4
.L_11:
        /*0028*/ 	.byte	0x04, 0x17
        /*002a*/ 	.short	(.L_13 - .L_12)
.L_12:
        /*002c*/ 	.word	0x00000000
        /*0030*/ 	.short	0x0002
        /*0032*/ 	.short	0x0010
        /*0034*/ 	.byte	0x00, 0xf0, 0x11, 0x00


	//----- nvinfo : EIATTR_KPARAM_INFO
	.align		4
.L_13:
        /*0038*/ 	.byte	0x04, 0x17
        /*003a*/ 	.short	(.L_15 - .L_14)
.L_14:
        /*003c*/ 	.word	0x00000000
        /*0040*/ 	.short	0x0001
        /*0042*/ 	.short	0x0008
        /*0044*/ 	.byte	0x00, 0xf5, 0x21, 0x00


	//----- nvinfo : EIATTR_KPARAM_INFO
	.align		4
.L_15:
        /*0048*/ 	.byte	0x04, 0x17
        /*004a*/ 	.short	(.L_17 - .L_16)
.L_16:
        /*004c*/ 	.word	0x00000000
        /*0050*/ 	.short	0x0000
        /*0052*/ 	.short	0x0000
        /*0054*/ 	.byte	0x00, 0xf5, 0x21, 0x00


	//----- nvinfo : EIATTR_SPARSE_MMA_MASK
	.align		4
.L_17:
        /*0058*/ 	.byte	0x03, 0x50
        /*005a*/ 	.short	0x0000


	//----- nvinfo : EIATTR_MAXREG_COUNT
	.align		4
        /*005c*/ 	.byte	0x03, 0x1b
        /*005e*/ 	.short	0x00ff


	//----- nvinfo : EIATTR_MERCURY_ISA_VERSION
	.align		4
        /*0060*/ 	.byte	0x03, 0x5f
        /*0062*/ 	.short	0x0101


	//----- nvinfo : EIATTR_VRC_CTA_INIT_COUNT
	.align		4
        /*0064*/ 	.byte	0x02, 0x4a
	.zero		1
	.zero		1


	//----- nvinfo : EIATTR_EXIT_INSTR_OFFSETS
	.align		4
        /*0068*/ 	.byte	0x04, 0x1c
        /*006a*/ 	.short	(.L_19 - .L_18)


	//   ....[0]....
.L_18:
        /*006c*/ 	.word	0x000000c0


	//   ....[1]....
        /*0070*/ 	.word	0x00000100


	//   ....[2]....
        /*0074*/ 	.word	0x00000460


	//   ....[3]....
        /*0078*/ 	.word	0x00000630


	//   ....[4]....
        /*007c*/ 	.word	0x00000780


	//   ....[5]....
        /*0080*/ 	.word	0x00000870


	//----- nvinfo : EIATTR_CBANK_PARAM_SIZE
	.align		4
.L_19:
        /*0084*/ 	.byte	0x03, 0x19
        /*0086*/ 	.short	0x001c


	//----- nvinfo : EIATTR_PARAM_CBANK
	.align		4
        /*0088*/ 	.byte	0x04, 0x0a
        /*008a*/ 	.short	(.L_21 - .L_20)
	.align		4
.L_20:
        /*008c*/ 	.word	index@(.nv.constant0._Z18gaussianBlurKernelPhS_iii)
        /*0090*/ 	.short	0x0380
        /*0092*/ 	.short	0x001c


	//----- nvinfo : EIATTR_SW_WAR
	.align		4
.L_21:
        /*0094*/ 	.byte	0x04, 0x36
        /*0096*/ 	.short	(.L_23 - .L_22)
.L_22:
        /*0098*/ 	.word	0x00000008
.L_23:


//--------------------- .nv.callgraph             --------------------------
	.section	.nv.callgraph,"",@"SHT_CUDA_CALLGRAPH"
	.align	4
	.sectionentsize	8
	.align		4
        /*0000*/ 	.word	0x00000000
	.align		4
        /*0004*/ 	.word	0xffffffff
	.align		4
        /*0008*/ 	.word	0x00000000
	.align		4
        /*000c*/ 	.word	0xfffffffe
	.align		4
        /*0010*/ 	.word	0x00000000
	.align		4
        /*0014*/ 	.word	0xfffffffd
	.align		4
        /*0018*/ 	.word	0x00000000
	.align		4
        /*001c*/ 	.word	0xfffffffc


//--------------------- .text._Z18gaussianBlurKernelPhS_iii --------------------------
	.section	.text._Z18gaussianBlurKernelPhS_iii,"ax",@progbits
	.align	128
        .global         _Z18gaussianBlurKernelPhS_iii
        .type           _Z18gaussianBlurKernelPhS_iii,@function
        .size           _Z18gaussianBlurKernelPhS_iii,(.L_x_6 - _Z18gaussianBlurKernelPhS_iii)
        .other          _Z18gaussianBlurKernelPhS_iii,@"STO_CUDA_ENTRY STV_DEFAULT"
_Z18gaussianBlurKernelPhS_iii:
.text._Z18gaussianBlurKernelPhS_iii:
[----:B------:R-:W-:Y:S01]  /*0000*/  LDC R1, c[0x0][0x37c] ;  /* 0x0000df00ff017b82 */ /* 0x000fe20000000800 */
[----:B------:R-:W0:Y:S07]  /*0010*/  S2R R2, SR_TID.Y ;  /* 0x0000000000027919 */ /* 0x000e2e0000002200 */
[----:B------:R-:W1:Y:S01]  /*0020*/  LDC R0, c[0x0][0x360] ;  /* 0x0000d800ff007b82 */ /* 0x000e620000000800 */
[----:B------:R-:W2:Y:S01]  /*0030*/  LDCU.64 UR6, c[0x0][0x390] ;  /* 0x00007200ff0677ac */ /* 0x000ea20008000a00 */
[----:B------:R-:W1:Y:S06]  /*0040*/  S2R R5, SR_TID.X ;  /* 0x0000000000057919 */ /* 0x000e6c0000002100 */
[----:B------:R-:W0:Y:S08]  /*0050*/  S2UR UR5, SR_CTAID.Y ;  /* 0x00000000000579c3 */ /* 0x000e300000002600 */
[----:B------:R-:W0:Y:S08]  /*0060*/  LDC R3, c[0x0][0x364] ;  /* 0x0000d900ff037b82 */ /* 0x000e300000000800 */
[----:B------:R-:W1:Y:S01]  /*0070*/  S2UR UR4, SR_CTAID.X ;  /* 0x00000000000479c3 */ /* 0x000e620000002500 */
[----:B0-----:R-:W-:-:S05]  /*0080*/  IMAD R3, R3, UR5, R2 ;  /* 0x0000000503037c24 */ /* 0x001fca000f8e0202 */
[----:B--2---:R-:W-:Y:S01]  /*0090*/  ISETP.GE.AND P0, PT, R3, UR7, PT ;  /* 0x0000000703007c0c */ /* 0x004fe2000bf06270 */
[----:B-1----:R-:W-:-:S05]  /*00a0*/  IMAD R0, R0, UR4, R5 ;  /* 0x0000000400007c24 */ /* 0x002fca000f8e0205 */
[----:B------:R-:W-:-:S13]  /*00b0*/  ISETP.GE.OR P0, PT, R0, UR6, P0 ;  /* 0x0000000600007c0c */ /* 0x000fda0008706670 */
[----:B------:R-:W-:Y:S05]  /*00c0*/  @P0 EXIT ;  /* 0x000000000000094d */ /* 0x000fea0003800000 */
[----:B------:R-:W0:Y:S01]  /*00d0*/  LDC R6, c[0x0][0x398] ;  /* 0x0000e600ff067b82 */ /* 0x000e220000000800 */
[----:B------:R-:W-:Y:S01]  /*00e0*/  IMAD R3, R3, UR6, R0 ;  /* 0x0000000603037c24 */ /* 0x000fe2000f8e0200 */
[----:B0-----:R-:W-:-:S13]  /*00f0*/  ISETP.GE.AND P0, PT, R6, 0x1, PT ;  /* 0x000000010600780c */ /* 0x001fda0003f06270 */
[----:B------:R-:W-:Y:S05]  /*0100*/  @!P0 EXIT ;  /* 0x000000000000894d */ /* 0x000fea0003800000 */
[C---:B------:R-:W-:Y:S01]  /*0110*/  ISETP.GE.U32.AND P1, PT, R6.reuse, 0x10, PT ;  /* 0x000000100600780c */ /* 0x040fe20003f26070 */
[----:B------:R-:W0:Y:S01]  /*0120*/  LDCU.64 UR4, c[0x0][0x358] ;  /* 0x00006b00ff0477ac */ /* 0x000e220008000a00 */
[----:B------:R-:W-:Y:S01]  /*0130*/  LOP3.LUT R12, R6, 0xf, RZ, 0xc0, !PT ;  /* 0x0000000f060c7812 */ /* 0x000fe200078ec0ff */
[----:B------:R-:W-:Y:S02]  /*0140*/  IMAD R0, R3, R6, RZ ;  /* 0x0000000603007224 */ /* 0x000fe400078e02ff */
[----:B------:R-:W-:Y:S01]  /*0150*/  IMAD.MOV.U32 R7, RZ, RZ, RZ ;  /* 0x000000ffff077224 */ /* 0x000fe200078e00ff */
[----:B------:R-:W-:-:S07]  /*0160*/  ISETP.NE.AND P0, PT, R12, RZ, PT ;  /* 0x000000ff0c00720c */ /* 0x000fce0003f05270 */
[----:B------:R-:W-:Y:S06]  /*0170*/  @!P1 BRA `(.L_x_0) ;  /* 0x0000000000b89947 */ /* 0x000fec0003800000 */
[----:B------:R-:W-:Y:S01]  /*0180*/  LOP3.LUT R7, R6, 0x7ffffff0, RZ, 0xc0, !PT ;  /* 0x7ffffff006077812 */ /* 0x000fe200078ec0ff */
[----:B------:R-:W-:-:S04]  /*0190*/  IMAD.MOV.U32 R9, RZ, RZ, R0 ;  /* 0x000000ffff097224 */ /* 0x000fc800078e0000 */
[----:B------:R-:W-:-:S07]  /*01a0*/  IMAD.MOV R8, RZ, RZ, -R7 ;  /* 0x000000ffff087224 */ /* 0x000fce00078e0a07 */
.L_x_1:
[----:B------:R-:W1:Y:S01]  /*01b0*/  LDC.64 R4, c[0x0][0x380] ;  /* 0x0000e000ff047b82 */ /* 0x000e620000000a00 */
[----:B------:R-:W-:-:S07]  /*01c0*/  SHF.R.S32.HI R10, RZ, 0x1f, R9 ;  /* 0x0000001fff0a7819 */ /* 0x000fce0000011409 */
[----:B----4-:R-:W2:Y:S01]  /*01d0*/  LDC.64 R2, c[0x0][0x388] ;  /* 0x0000e200ff027b82 */ /* 0x010ea20000000a00 */
[----:B-1----:R-:W-:-:S04]  /*01e0*/  IADD3 R4, P1, P2, R9, 0x7, R4 ;  /* 0x0000000709047810 */ /* 0x002fc80007a3e004 */
[----:B------:R-:W-:-:S05]  /*01f0*/  IADD3.X R5, PT, PT, R10, R5, RZ, P1, P2 ;  /* 0x000000050a057210 */ /* 0x000fca0000fe44ff */
[----:B0-----:R-:W3:Y:S01]  /*0200*/  LDG.E.U8 R11, desc[UR4][R4.64+-0x7] ;  /* 0xfffff904040b7981 */ /* 0x001ee2000c1e1100 */
[----:B--2---:R-:W-:-:S04]  /*0210*/  IADD3 R2, P1, P2, R9, 0x7, R2 ;  /* 0x0000000709027810 */ /* 0x004fc80007a3e002 */
[----:B------:R-:W-:-:S05]  /*0220*/  IADD3.X R3, PT, PT, R10, R3, RZ, P1, P2 ;  /* 0x000000030a037210 */ /* 0x000fca0000fe44ff */
[----:B---3--:R0:W-:Y:S04]  /*0230*/  STG.E.U8 desc[UR4][R2.64+-0x7], R11 ;  /* 0xfffff90b02007986 */ /* 0x0081e8000c101104 */
[----:B------:R-:W2:Y:S04]  /*0240*/  LDG.E.U8 R13, desc[UR4][R4.64+-0x6] ;  /* 0xfffffa04040d7981 */ /* 0x000ea8000c1e1100 */
[----:B--2---:R1:W-:Y:S04]  /*0250*/  STG.E.U8 desc[UR4][R2.64+-0x6], R13 ;  /* 0xfffffa0d02007986 */ /* 0x0043e8000c101104 */
[----:B------:R-:W2:Y:S04]  /*0260*/  LDG.E.U8 R15, desc[UR4][R4.64+-0x5] ;  /* 0xfffffb04040f7981 */ /* 0x000ea8000c1e1100 */
[----:B--2---:R2:W-:Y:S04]  /*0270*/  STG.E.U8 desc[UR4][R2.64+-0x5], R15 ;  /* 0xfffffb0f02007986 */ /* 0x0045e8000c101104 */
[----:B------:R-:W3:Y:S04]  /*0280*/  LDG.E.U8 R17, desc[UR4][R4.64+-0x4] ;  /* 0xfffffc0404117981 */ /* 0x000ee8000c1e1100 */
[----:B---3--:R3:W-:Y:S04]  /*0290*/  STG.E.U8 desc[UR4][R2.64+-0x4], R17 ;  /* 0xfffffc1102007986 */ /* 0x0087e8000c101104 */
[----:B------:R-:W4:Y:S04]  /*02a0*/  LDG.E.U8 R19, desc[UR4][R4.64+-0x3] ;  /* 0xfffffd0404137981 */ /* 0x000f28000c1e1100 */
[----:B----4-:R4:W-:Y:S04]  /*02b0*/  STG.E.U8 desc[UR4][R2.64+-0x3], R19 ;  /* 0xfffffd1302007986 */ /* 0x0109e8000c101104 */
[----:B------:R-:W5:Y:S04]  /*02c0*/  LDG.E.U8 R21, desc[UR4][R4.64+-0x2] ;  /* 0xfffffe0404157981 */ /* 0x000f68000c1e1100 */
[----:B-----5:R5:W-:Y:S04]  /*02d0*/  STG.E.U8 desc[UR4][R2.64+-0x2], R21 ;  /* 0xfffffe1502007986 */ /* 0x020be8000c101104 */
[----:B0-----:R-:W2:Y:S04]  /*02e0*/  LDG.E.U8 R11, desc[UR4][R4.64+-0x1] ;  /* 0xffffff04040b7981 */ /* 0x001ea8000c1e1100 */
[----:B--2---:R0:W-:Y:S04]  /*02f0*/  STG.E.U8 desc[UR4][R2.64+-0x1], R11 ;  /* 0xffffff0b02007986 */ /* 0x0041e8000c101104 */
[----:B-1----:R-:W2:Y:S04]  /*0300*/  LDG.E.U8 R13, desc[UR4][R4.64] ;  /* 0x00000004040d7981 */ /* 0x002ea8000c1e1100 */
[----:B--2---:R1:W-:Y:S04]  /*0310*/  STG.E.U8 desc[UR4][R2.64], R13 ;  /* 0x0000000d02007986 */ /* 0x0043e8000c101104 */
[----:B------:R-:W2:Y:S04]  /*0320*/  LDG.E.U8 R15, desc[UR4][R4.64+0x1] ;  /* 0x00000104040f7981 */ /* 0x000ea8000c1e1100 */
[----:B--2---:R2:W-:Y:S04]  /*0330*/  STG.E.U8 desc[UR4][R2.64+0x1], R15 ;  /* 0x0000010f02007986 */ /* 0x0045e8000c101104 */
[----:B---3--:R-:W3:Y:S04]  /*0340*/  LDG.E.U8 R17, desc[UR4][R4.64+0x2] ;  /* 0x0000020404117981 */ /* 0x008ee8000c1e1100 */
[----:B---3--:R3:W-:Y:S04]  /*0350*/  STG.E.U8 desc[UR4][R2.64+0x2], R17 ;  /* 0x0000021102007986 */ /* 0x0087e8000c101104 */
[----:B----4-:R-:W4:Y:S04]  /*0360*/  LDG.E.U8 R19, desc[UR4][R4.64+0x3] ;  /* 0x0000030404137981 */ /* 0x010f28000c1e1100 */
[----:B----4-:R4:W-:Y:S04]  /*0370*/  STG.E.U8 desc[UR4][R2.64+0x3], R19 ;  /* 0x0000031302007986 */ /* 0x0109e8000c101104 */
[----:B-----5:R-:W5:Y:S04]  /*0380*/  LDG.E.U8 R21, desc[UR4][R4.64+0x4] ;  /* 0x0000040404157981 */ /* 0x020f68000c1e1100 */
[----:B-----5:R4:W-:Y:S04]  /*0390*/  STG.E.U8 desc[UR4][R2.64+0x4], R21 ;  /* 0x0000041502007986 */ /* 0x0209e8000c101104 */
[----:B0-----:R-:W5:Y:S04]  /*03a0*/  LDG.E.U8 R11, desc[UR4][R4.64+0x5] ;  /* 0x00000504040b7981 */ /* 0x001f68000c1e1100 */
[----:B-----5:R4:W-:Y:S04]  /*03b0*/  STG.E.U8 desc[UR4][R2.64+0x5], R11 ;  /* 0x0000050b02007986 */ /* 0x0209e8000c101104 */
[----:B-1----:R-:W5:Y:S04]  /*03c0*/  LDG.E.U8 R13, desc[UR4][R4.64+0x6] ;  /* 0x00000604040d7981 */ /* 0x002f68000c1e1100 */
[----:B-----5:R4:W-:Y:S04]  /*03d0*/  STG.E.U8 desc[UR4][R2.64+0x6], R13 ;  /* 0x0000060d02007986 */ /* 0x0209e8000c101104 */
[----:B--2---:R-:W2:Y:S01]  /*03e0*/  LDG.E.U8 R15, desc[UR4][R4.64+0x7] ;  /* 0x00000704040f7981 */ /* 0x004ea2000c1e1100 */
[----:B------:R-:W-:-:S05]  /*03f0*/  VIADD R8, R8, 0x10 ;  /* 0x0000001008087836 */ /* 0x000fca0000000000 */
[----:B------:R-:W-:Y:S01]  /*0400*/  ISETP.NE.AND P1, PT, R8, RZ, PT ;  /* 0x000000ff0800720c */ /* 0x000fe20003f25270 */
[----:B--2---:R4:W-:Y:S04]  /*0410*/  STG.E.U8 desc[UR4][R2.64+0x7], R15 ;  /* 0x0000070f02007986 */ /* 0x0049e8000c101104 */
[----:B---3--:R-:W2:Y:S01]  /*0420*/  LDG.E.U8 R17, desc[UR4][R4.64+0x8] ;  /* 0x0000080404117981 */ /* 0x008ea2000c1e1100 */
[----:B------:R-:W-:-:S03]  /*0430*/  VIADD R9, R9, 0x10 ;  /* 0x0000001009097836 */ /* 0x000fc60000000000 */
[----:B--2---:R4:W-:Y:S04]  /*0440*/  STG.E.U8 desc[UR4][R2.64+0x8], R17 ;  /* 0x0000081102007986 */ /* 0x0049e8000c101104 */
[----:B------:R-:W-:Y:S05]  /*0450*/  @P1 BRA `(.L_x_1) ;  /* 0xfffffffc00541947 */ /* 0x000fea000383ffff */
.L_x_0:
[----:B0-----:R-:W-:Y:S05]  /*0460*/  @!P0 EXIT ;  /* 0x000000000000894d */ /* 0x001fea0003800000 */
[----:B------:R-:W-:Y:S02]  /*0470*/  ISETP.GE.U32.AND P1, PT, R12, 0x8, PT ;  /* 0x000000080c00780c */ /* 0x000fe40003f26070 */
[----:B------:R-:W-:-:S04]  /*0480*/  LOP3.LUT R8, R6, 0x7, RZ, 0xc0, !PT ;  /* 0x0000000706087812 */ /* 0x000fc800078ec0ff */
[----:B------:R-:W-:-:S07]  /*0490*/  ISETP.NE.AND P0, PT, R8, RZ, PT ;  /* 0x000000ff0800720c */ /* 0x000fce0003f05270 */
[----:B------:R-:W-:Y:S06]  /*04a0*/  @!P1 BRA `(.L_x_2) ;  /* 0x0000000000609947 */ /* 0x000fec0003800000 */
[----:B------:R-:W4:Y:S01]  /*04b0*/  LDCU.128 UR8, c[0x0][0x380] ;  /* 0x00007000ff0877ac */ /* 0x000f220008000c00 */
[----:B------:R-:W-:-:S05]  /*04c0*/  IMAD.IADD R4, R0, 0x1, R7 ;  /* 0x0000000100047824 */ /* 0x000fca00078e0207 */
[----:B------:R-:W-:Y:S02]  /*04d0*/  SHF.R.S32.HI R5, RZ, 0x1f, R4 ;  /* 0x0000001fff057819 */ /* 0x000fe40000011404 */
[----:B----4-:R-:W-:-:S04]  /*04e0*/  IADD3 R2, P1, PT, R4, UR8, RZ ;  /* 0x0000000804027c10 */ /* 0x010fc8000ff3e0ff */
[----:B------:R-:W-:-:S05]  /*04f0*/  IADD3.X R3, PT, PT, R5, UR9, RZ, P1, !PT ;  /* 0x0000000905037c10 */ /* 0x000fca0008ffe4ff */
[----:B------:R-:W2:Y:S01]  /*0500*/  LDG.E.U8 R9, desc[UR4][R2.64] ;  /* 0x0000000402097981 */ /* 0x000ea2000c1e1100 */
[----:B------:R-:W-:-:S04]  /*0510*/  IADD3 R4, P1, PT, R4, UR10, RZ ;  /* 0x0000000a04047c10 */ /* 0x000fc8000ff3e0ff */
[----:B------:R-:W-:-:S05]  /*0520*/  IADD3.X R5, PT, PT, R5, UR11, RZ, P1, !PT ;  /* 0x0000000b05057c10 */ /* 0x000fca0008ffe4ff */
[----:B--2---:R0:W-:Y:S04]  /*0530*/  STG.E.U8 desc[UR4][R4.64], R9 ;  /* 0x0000000904007986 */ /* 0x0041e8000c101104 */
[----:B------:R-:W2:Y:S04]  /*0540*/  LDG.E.U8 R11, desc[UR4][R2.64+0x1] ;  /* 0x00000104020b7981 */ /* 0x000ea8000c1e1100 */
[----:B--2---:R1:W-:Y:S04]  /*0550*/  STG.E.U8 desc[UR4][R4.64+0x1], R11 ;  /* 0x0000010b04007986 */ /* 0x0043e8000c101104 */
[----:B------:R-:W2:Y:S04]  /*0560*/  LDG.E.U8 R13, desc[UR4][R2.64+0x2] ;  /* 0x00000204020d7981 */ /* 0x000ea8000c1e1100 */
[----:B--2---:R2:W-:Y:S04]  /*0570*/  STG.E.U8 desc[UR4][R4.64+0x2], R13 ;  /* 0x0000020d04007986 */ /* 0x0045e8000c101104 */
[----:B------:R-:W3:Y:S04]  /*0580*/  LDG.E.U8 R15, desc[UR4][R2.64+0x3] ;  /* 0x00000304020f7981 */ /* 0x000ee8000c1e1100 */
[----:B---3--:R2:W-:Y:S04]  /*0590*/  STG.E.U8 desc[UR4][R4.64+0x3], R15 ;  /* 0x0000030f04007986 */ /* 0x0085e8000c101104 */
[----:B------:R-:W3:Y:S04]  /*05a0*/  LDG.E.U8 R17, desc[UR4][R2.64+0x4] ;  /* 0x0000040402117981 */ /* 0x000ee8000c1e1100 */
[----:B---3--:R2:W-:Y:S04]  /*05b0*/  STG.E.U8 desc[UR4][R4.64+0x4], R17 ;  /* 0x0000041104007986 */ /* 0x0085e8000c101104 */
[----:B------:R-:W3:Y:S04]  /*05c0*/  LDG.E.U8 R19, desc[UR4][R2.64+0x5] ;  /* 0x0000050402137981 */ /* 0x000ee8000c1e1100 */
[----:B---3--:R2:W-:Y:S04]  /*05d0*/  STG.E.U8 desc[UR4][R4.64+0x5], R19 ;  /* 0x0000051304007986 */ /* 0x0085e8000c101104 */
[----:B0-----:R-:W3:Y:S04]  /*05e0*/  LDG.E.U8 R9, desc[UR4][R2.64+0x6] ;  /* 0x0000060402097981 */ /* 0x001ee8000c1e1100 */
[----:B---3--:R2:W-:Y:S04]  /*05f0*/  STG.E.U8 desc[UR4][R4.64+0x6], R9 ;  /* 0x0000060904007986 */ /* 0x0085e8000c101104 */
[----:B-1----:R-:W3:Y:S01]  /*0600*/  LDG.E.U8 R11, desc[UR4][R2.64+0x7] ;  /* 0x00000704020b7981 */ /* 0x002ee2000c1e1100 */
[----:B------:R-:W-:-:S03]  /*0610*/  VIADD R7, R7, 0x8 ;  /* 0x0000000807077836 */ /* 0x000fc60000000000 */
[----:B---3--:R2:W-:Y:S04]  /*0620*/  STG.E.U8 desc[UR4][R4.64+0x7], R11 ;  /* 0x0000070b04007986 */ /* 0x0085e8000c101104 */
.L_x_2:
[----:B------:R-:W-:Y:S05]  /*0630*/  @!P0 EXIT ;  /* 0x000000000000894d */ /* 0x000fea0003800000 */
[----:B------:R-:W-:Y:S02]  /*0640*/  ISETP.GE.U32.AND P1, PT, R8, 0x4, PT ;  /* 0x000000040800780c */ /* 0x000fe40003f26070 */
[----:B------:R-:W-:-:S04]  /*0650*/  LOP3.LUT R6, R6, 0x3, RZ, 0xc0, !PT ;  /* 0x0000000306067812 */ /* 0x000fc800078ec0ff */
[----:B------:R-:W-:-:S07]  /*0660*/  ISETP.NE.AND P0, PT, R6, RZ, PT ;  /* 0x000000ff0600720c */ /* 0x000fce0003f05270 */
[----:B------:R-:W-:Y:S06]  /*0670*/  @!P1 BRA `(.L_x_3) ;  /* 0x0000000000409947 */ /* 0x000fec0003800000 */
[----:B------:R-:W4:Y:S01]  /*0680*/  LDCU.128 UR8, c[0x0][0x380] ;  /* 0x00007000ff0877ac */ /* 0x000f220008000c00 */
[----:B--2---:R-:W-:-:S05]  /*0690*/  IMAD.IADD R4, R0, 0x1, R7 ;  /* 0x0000000100047824 */ /* 0x004fca00078e0207 */
        /* <DEDUP_REMOVED lines=11> */
[----:B------:R-:W2:Y:S01]  /*0750*/  LDG.E.U8 R15, desc[UR4][R2.64+0x3] ;  /* 0x00000304020f7981 */ /* 0x000ea2000c1e1100 */
[----:B------:R-:W-:-:S03]  /*0760*/  VIADD R7, R7, 0x4 ;  /* 0x0000000407077836 */ /* 0x000fc60000000000 */
[----:B--2---:R0:W-:Y:S04]  /*0770*/  STG.E.U8 desc[UR4][R4.64+0x3], R15 ;  /* 0x0000030f04007986 */ /* 0x0041e8000c101104 */
.L_x_3:
[----:B------:R-:W-:Y:S05]  /*0780*/  @!P0 EXIT ;  /* 0x000000000000894d */ /* 0x000fea0003800000 */
[----:B------:R-:W-:Y:S01]  /*0790*/  IMAD.IADD R0, R0, 0x1, R7 ;  /* 0x0000000100007824 */ /* 0x000fe200078e0207 */
[----:B------:R-:W1:Y:S01]  /*07a0*/  LDCU.128 UR8, c[0x0][0x380] ;  /* 0x00007000ff0877ac */ /* 0x000e620008000c00 */
[----:B------:R-:W-:-:S07]  /*07b0*/  IMAD.MOV R6, RZ, RZ, -R6 ;  /* 0x000000ffff067224 */ /* 0x000fce00078e0a06 */
.L_x_4:
[----:B0-23--:R-:W-:Y:S02]  /*07c0*/  SHF.R.S32.HI R5, RZ, 0x1f, R0 ;  /* 0x0000001fff057819 */ /* 0x00dfe40000011400 */
[----:B-1--4-:R-:W-:-:S04]  /*07d0*/  IADD3 R2, P0, PT, R0, UR8, RZ ;  /* 0x0000000800027c10 */ /* 0x012fc8000ff1e0ff */
[----:B------:R-:W-:-:S06]  /*07e0*/  IADD3.X R3, PT, PT, R5, UR9, RZ, P0, !PT ;  /* 0x0000000905037c10 */ /* 0x000fcc00087fe4ff */
[----:B------:R-:W2:Y:S01]  /*07f0*/  LDG.E.U8 R3, desc[UR4][R2.64] ;  /* 0x0000000402037981 */ /* 0x000ea2000c1e1100 */
[----:B------:R-:W-:Y:S01]  /*0800*/  IADD3 R4, P0, PT, R0, UR10, RZ ;  /* 0x0000000a00047c10 */ /* 0x000fe2000ff1e0ff */
[----:B------:R-:W-:Y:S02]  /*0810*/  VIADD R6, R6, 0x1 ;  /* 0x0000000106067836 */ /* 0x000fe40000000000 */
[----:B------:R-:W-:Y:S01]  /*0820*/  VIADD R0, R0, 0x1 ;  /* 0x0000000100007836 */ /* 0x000fe20000000000 */
[----:B------:R-:W-:Y:S02]  /*0830*/  IADD3.X R5, PT, PT, R5, UR11, RZ, P0, !PT ;  /* 0x0000000b05057c10 */ /* 0x000fe400087fe4ff */
[----:B------:R-:W-:-:S03]  /*0840*/  ISETP.NE.AND P0, PT, R6, RZ, PT ;  /* 0x000000ff0600720c */ /* 0x000fc60003f05270 */
[----:B--2---:R3:W-:Y:S10]  /*0850*/  STG.E.U8 desc[UR4][R4.64], R3 ;  /* 0x0000000304007986 */ /* 0x0047f4000c101104 */
[----:B------:R-:W-:Y:S05]  /*0860*/  @P0 BRA `(.L_x_4) ;  /* 0xfffffffc00d40947 */ /* 0x000fea000383ffff */
[----:B------:R-:W-:Y:S05]  /*0870*/  EXIT ;  /* 0x000000000000794d */ /* 0x000fea0003800000 */
.L_x_5:
[----:B------:R-:W-:-:S00]  /*0880*/  BRA `(.L_x_5) ;  /* 0xfffffffc00fc7947 */ /* 0x000fc0000383ffff */
[----:B------:R-:W-:-:S00]  /*0890*/  NOP ;  /* 0x0000000000007918 */ /* 0x000fc00000000000 */
        /* <DEDUP_REMOVED lines=14> */
.L_x_6:


//--------------------- .nv.shared.reserved.0     --------------------------
	.section	.nv.shared.reserved.0,"aw",@nobits
	.weak		__nv_reservedSMEM_offset_0_alias
	.size		__nv_reservedSMEM_offset_0_alias, 0, 64
	.other		__nv_reservedSMEM_offset_0_alias,@"STO_CUDA_RESERVED_SHARED STV_DEFAULT"
__nv_reservedSMEM_offset_0_alias:
	.zero		0
	.zero		64


//--------------------- .nv.constant0._Z18gaussianBlurKernelPhS_iii --------------------------
	.section	.nv.constant0._Z18gaussianBlurKernelPhS_iii,"a",@progbits
	.sectionflags	@""
	.align	4
.nv.constant0._Z18gaussianBlurKernelPhS_iii:
	.zero		924


//--------------------- SYMBOLS --------------------------

	.type		.nv.reservedSmem.offset0,@object
	.size		.nv.reservedSmem.offset0,0x4
